//
// Generated by NVIDIA NVVM Compiler
//
// Compiler Build ID: CL-36424714
// Cuda compilation tools, release 13.0, V13.0.88
// Based on NVVM 20.0.0
//

.version 9.0
.target sm_100
.address_size 64

	// .globl	_Z9helloCUDAv
.extern .func  (.param .b32 func_retval0) vprintf
(
	.param .b64 vprintf_param_0,
	.param .b64 vprintf_param_1
)
;
.global .align 1 .b8 $str[48] = {72, 101, 108, 108, 111, 32, 102, 114, 111, 109, 32, 71, 80, 85, 33, 32, 66, 108, 111, 99, 107, 32, 37, 100, 44, 32, 84, 104, 114, 101, 97, 100, 32, 37, 100, 32, 40, 108, 111, 99, 97, 108, 32, 37, 100, 41, 10};

.visible .entry _Z9helloCUDAv()
{
	.local .align 8 .b8 	__local_depot0[16];
	.reg .b64 	%SP;
	.reg .b64 	%SPL;
	.reg .b32 	%r<7>;
	.reg .b64 	%rd<5>;

	mov.u64 	%SPL, __local_depot0;
	cvta.local.u64 	%SP, %SPL;
	add.u64 	%rd1, %SP, 0;
	add.u64 	%rd2, %SPL, 0;
	mov.u32 	%r1, %tid.x;
	mov.u32 	%r2, %ctaid.x;
	mov.u32 	%r3, %ntid.x;
	mad.lo.s32 	%r4, %r2, %r3, %r1;
	st.local.v2.u32 	[%rd2], {%r2, %r4};
	st.local.u32 	[%rd2+8], %r1;
	mov.u64 	%rd3, $str;
	cvta.global.u64 	%rd4, %rd3;
	{ // callseq 0, 0
	.param .b64 param0;
	st.param.b64 	[param0], %rd4;
	.param .b64 param1;
	st.param.b64 	[param1], %rd1;
	.param .b32 retval0;
	call.uni (retval0), 
	vprintf, 
	(
	param0, 
	param1
	);
	ld.param.b32 	%r5, [retval0];
	} // callseq 0
	ret;

}


// ===== COMPILED SASS (sm_100) =====

	.target	sm_100

	.elftype	@"ET_EXEC"


//--------------------- .note.nv.tkinfo           --------------------------
	.section	.note.nv.tkinfo,"",@"SHT_NOTE"
	.sectionflags	@"SHF_NOTE_NV_TKINFO"
	.tkinfo
        /*0018*/ 	.word	0x00000002
        /*0030*/ 	.string	""
        /*0030*/ 	.string	"ptxas"
        /*0030*/ 	.string	"Cuda compilation tools, release 13.0, V13.0.88"
        /*0030*/ 	.string	"Build cuda_13.0.r13.0/compiler.36424714_0"
        /*0030*/ 	.string	"-arch sm_100 -m 64 "



//--------------------- .note.nv.cuinfo           --------------------------
	.section	.note.nv.cuinfo,"",@"SHT_NOTE"
	.sectionflags	@"SHF_NOTE_NV_CUINFO"
        /*0018*/ 	.short	0x0002
        /*001a*/ 	.short	0x0064
        /*001c*/ 	.short	0x0082
	.zero		2


//--------------------- .nv.info                  --------------------------
	.section	.nv.info,"",@"SHT_CUDA_INFO"
	.align	4


	//----- nvinfo : EIATTR_REGCOUNT
	.align		4
        /*0000*/ 	.byte	0x04, 0x2f
        /*0002*/ 	.short	(.L_2 - .L_1)
	.align		4
.L_1:
        /*0004*/ 	.word	index@(_Z9helloCUDAv)
        /*0008*/ 	.word	0x00000018


	//----- nvinfo : EIATTR_FRAME_SIZE
	.align		4
.L_2:
        /*000c*/ 	.byte	0x04, 0x11
        /*000e*/ 	.short	(.L_4 - .L_3)
	.align		4
.L_3:
        /*0010*/ 	.word	index@(_Z9helloCUDAv)
        /*0014*/ 	.word	0x00000010


	//----- nvinfo : EIATTR_MIN_STACK_SIZE
	.align		4
.L_4:
        /*0018*/ 	.byte	0x04, 0x12
        /*001a*/ 	.short	(.L_6 - .L_5)
	.align		4
.L_5:
        /*001c*/ 	.word	index@(_Z9helloCUDAv)
        /*0020*/ 	.word	0x00000010
.L_6:


//--------------------- .nv.compat                --------------------------
	.section	.nv.compat,"",@"SHT_CUDA_COMPAT_INFO"
	.align	4
        /*0000*/ 	.byte	0x02, 0x09, 0x00, 0x00, 0x02, 0x02, 0x01, 0x00, 0x02, 0x05, 0x05, 0x00, 0x03, 0x07, 0x01, 0x01
        /*0010*/ 	.byte	0x02, 0x03, 0x00, 0x00, 0x02, 0x06, 0x01, 0x00, 0x04, 0x0b, 0x08, 0x00, 0x09, 0x00, 0x00, 0x00
        /*0020*/ 	.byte	0x00, 0x00, 0x00, 0x00


//--------------------- .nv.info._Z9helloCUDAv    --------------------------
	.section	.nv.info._Z9helloCUDAv,"",@"SHT_CUDA_INFO"
	.sectionflags	@""
	.align	4


	//----- nvinfo : EIATTR_CUDA_API_VERSION
	.align		4
        /*0000*/ 	.byte	0x04, 0x37
        /*0002*/ 	.short	(.L_8 - .L_7)
.L_7:
        /*0004*/ 	.word	0x00000082


	//----- nvinfo : EIATTR_SPARSE_MMA_MASK
	.align		4
.L_8:
        /*0008*/ 	.byte	0x03, 0x50
        /*000a*/ 	.short	0x0000


	//----- nvinfo : EIATTR_MAXREG_COUNT
	.align		4
        /*000c*/ 	.byte	0x03, 0x1b
        /*000e*/ 	.short	0x00ff


	//----- nvinfo : EIATTR_EXTERNS
	.align		4
        /*0010*/ 	.byte	0x04, 0x0f
        /*0012*/ 	.short	(.L_10 - .L_9)


	//   ....[0]....
	.align		4
.L_9:
        /*0014*/ 	.word	index@(vprintf)


	//----- nvinfo : EIATTR_MERCURY_ISA_VERSION
	.align		4
.L_10:
        /*0018*/ 	.byte	0x03, 0x5f
        /*001a*/ 	.short	0x0101


	//----- nvinfo : EIATTR_VRC_CTA_INIT_COUNT
	.align		4
        /*001c*/ 	.byte	0x02, 0x4a
	.zero		1
	.zero		1


	//----- nvinfo : EIATTR_SYSCALL_OFFSETS
	.align		4
        /*0020*/ 	.byte	0x04, 0x46
        /*0022*/ 	.short	(.L_12 - .L_11)


	//   ....[0]....
.L_11:
        /*0024*/ 	.word	0x00000120


	//----- nvinfo : EIATTR_EXIT_INSTR_OFFSETS
	.align		4
.L_12:
        /*0028*/ 	.byte	0x04, 0x1c
        /*002a*/ 	.short	(.L_14 - .L_13)


	//   ....[0]....
.L_13:
        /*002c*/ 	.word	0x00000130


	//----- nvinfo : EIATTR_SW_WAR
	.align		4
.L_14:
        /*0030*/ 	.byte	0x04, 0x36
        /*0032*/ 	.short	(.L_16 - .L_15)
.L_15:
        /*0034*/ 	.word	0x00000008
.L_16:


//--------------------- .nv.callgraph             --------------------------
	.section	.nv.callgraph,"",@"SHT_CUDA_CALLGRAPH"
	.align	4
	.sectionentsize	8
	.align		4
        /*0000*/ 	.word	0x00000000
	.align		4
        /*0004*/ 	.word	0xffffffff
	.align		4
        /*0008*/ 	.word	index@(_Z9helloCUDAv)
	.align		4
        /*000c*/ 	.word	index@(vprintf)
	.align		4
        /*0010*/ 	.word	0x00000000
	.align		4
        /*0014*/ 	.word	0xfffffffe
	.align		4
        /*0018*/ 	.word	0x00000000
	.align		4
        /*001c*/ 	.word	0xfffffffd
	.align		4
        /*0020*/ 	.word	0x00000000
	.align		4
        /*0024*/ 	.word	0xfffffffc


//--------------------- .nv.constant4             --------------------------
	.section	.nv.constant4,"a",@progbits
	.align	8
	.align		8
.nv.constant4:
        /*0000*/ 	.dword	vprintf
	.align		8
        /*0008*/ 	.dword	$str


//--------------------- .text._Z9helloCUDAv       --------------------------
	.section	.text._Z9helloCUDAv,"ax",@progbits
	.align	128
        .global         _Z9helloCUDAv
        .type           _Z9helloCUDAv,@function
        .size           _Z9helloCUDAv,(.L_x_2 - _Z9helloCUDAv)
        .other          _Z9helloCUDAv,@"STO_CUDA_ENTRY STV_DEFAULT"
_Z9helloCUDAv:
.text._Z9helloCUDAv:
[----:B------:R-:W0:Y:S01]  /*0000*/  LDC R1, c[0x0][0x37c] ;  /* 0x0000df00ff017b82 */ /* 0x000e220000000800 */
[----:B------:R-:W1:Y:S01]  /*0010*/  S2R R8, SR_TID.X ;  /* 0x0000000000087919 */ /* 0x000e620000002100 */
[----:B------:R-:W2:Y:S01]  /*0020*/  LDCU UR5, c[0x0][0x2fc] ;  /* 0x00005f80ff0577ac */ /* 0x000ea20008000800 */
[----:B0-----:R-:W-:Y:S01]  /*0030*/  VIADD R1, R1, 0xfffffff0 ;  /* 0xfffffff001017836 */ /* 0x001fe20000000000 */
[----:B------:R-:W-:Y:S01]  /*0040*/  MOV R0, 0x0 ;  /* 0x0000000000007802 */ /* 0x000fe20000000f00 */
[----:B------:R-:W0:Y:S01]  /*0050*/  S2R R10, SR_CTAID.X ;  /* 0x00000000000a7919 */ /* 0x000e220000002500 */
[----:B------:R-:W0:Y:S02]  /*0060*/  LDCU UR6, c[0x0][0x360] ;  /* 0x00006c00ff0677ac */ /* 0x000e240008000800 */
[----:B------:R3:W4:Y:S01]  /*0070*/  LDC.64 R2, c[0x4][R0] ;  /* 0x0100000000027b82 */ /* 0x0007220000000a00 */
[----:B------:R-:W5:Y:S02]  /*0080*/  LDCU UR4, c[0x0][0x2f8] ;  /* 0x00005f00ff0477ac */ /* 0x000f640008000800 */
[----:B-----5:R-:W-:Y:S01]  /*0090*/  IADD3 R6, P0, PT, R1, UR4, RZ ;  /* 0x0000000401067c10 */ /* 0x020fe2000ff1e0ff */
[----:B-1----:R3:W-:Y:S04]  /*00a0*/  STL [R1+0x8], R8 ;  /* 0x0000080801007387 */ /* 0x0027e80000100800 */
[----:B--2---:R-:W-:-:S02]  /*00b0*/  IMAD.X R7, RZ, RZ, UR5, P0 ;  /* 0x00000005ff077e24 */ /* 0x004fc400080e06ff */
[----:B0-----:R-:W-:Y:S01]  /*00c0*/  IMAD R11, R10, UR6, R8 ;  /* 0x000000060a0b7c24 */ /* 0x001fe2000f8e0208 */
[----:B------:R-:W0:Y:S04]  /*00d0*/  LDCU.64 UR6, c[0x4][0x8] ;  /* 0x01000100ff0677ac */ /* 0x000e280008000a00 */
[----:B------:R3:W-:Y:S01]  /*00e0*/  STL.64 [R1], R10 ;  /* 0x0000000a01007387 */ /* 0x0007e20000100a00 */
[----:B0-----:R-:W-:Y:S01]  /*00f0*/  IMAD.U32 R4, RZ, RZ, UR6 ;  /* 0x00000006ff047e24 */ /* 0x001fe2000f8e00ff */
[----:B---34-:R-:W-:-:S07]  /*0100*/  MOV R5, UR7 ;  /* 0x0000000700057c02 */ /* 0x018fce0008000f00 */
[----:B------:R-:W-:-:S07]  /*0110*/  LEPC R20, `(.L_x_0) ;  /* 0x000000001014794e */ /* 0x000fce0000000000 */
[----:B------:R-:W-:Y:S05]  /*0120*/  CALL.ABS.NOINC R2 ;  /* 0x0000000002007343 */ /* 0x000fea0003c00000 */
.L_x_0:
[----:B------:R-:W-:Y:S05]  /*0130*/  EXIT ;  /* 0x000000000000794d */ /* 0x000fea0003800000 */
.L_x_1:
[----:B------:R-:W-:-:S00]  /*0140*/  BRA `(.L_x_1) ;  /* 0xfffffffc00fc7947 */ /* 0x000fc0000383ffff */
[----:B------:R-:W-:-:S00]  /*0150*/  NOP ;  /* 0x0000000000007918 */ /* 0x000fc00000000000 */
        /* <DEDUP_REMOVED lines=10> */
.L_x_2:


//--------------------- .nv.global.init           --------------------------
	.section	.nv.global.init,"aw",@progbits
.nv.global.init:
	.type		$str,@object
	.size		$str,(.L_0 - $str)
$str:
        /*0000*/ 	.byte	0x48, 0x65, 0x6c, 0x6c, 0x6f, 0x20, 0x66, 0x72, 0x6f, 0x6d, 0x20, 0x47, 0x50, 0x55, 0x21, 0x20
        /*0010*/ 	.byte	0x42, 0x6c, 0x6f, 0x63, 0x6b, 0x20, 0x25, 0x64, 0x2c, 0x20, 0x54, 0x68, 0x72, 0x65, 0x61, 0x64
        /*0020*/ 	.byte	0x20, 0x25, 0x64, 0x20, 0x28, 0x6c, 0x6f, 0x63, 0x61, 0x6c, 0x20, 0x25, 0x64, 0x29, 0x0a, 0x00
.L_0:


//--------------------- .nv.shared.reserved.0     --------------------------
	.section	.nv.shared.reserved.0,"aw",@nobits
	.weak		__nv_reservedSMEM_offset_0_alias
	.size		__nv_reservedSMEM_offset_0_alias, 0, 64
	.other		__nv_reservedSMEM_offset_0_alias,@"STO_CUDA_RESERVED_SHARED STV_DEFAULT"
__nv_reservedSMEM_offset_0_alias:
	.zero		0
	.zero		64


//--------------------- .nv.constant0._Z9helloCUDAv --------------------------
	.section	.nv.constant0._Z9helloCUDAv,"a",@progbits
	.sectionflags	@""
	.align	4
.nv.constant0._Z9helloCUDAv:
	.zero		896


//--------------------- SYMBOLS --------------------------

	.type		.nv.reservedSmem.offset0,@object
	.size		.nv.reservedSmem.offset0,0x4
	.type		vprintf,@function
